//
// Generated by NVIDIA NVVM Compiler
//
// Compiler Build ID: CL-36424714
// Cuda compilation tools, release 13.0, V13.0.88
// Based on NVVM 20.0.0
//

.version 9.0
.target sm_100
.address_size 64

	// .globl	_Z6vecSumPiS_S_

.visible .entry _Z6vecSumPiS_S_(
	.param .u64 .ptr .align 1 _Z6vecSumPiS_S__param_0,
	.param .u64 .ptr .align 1 _Z6vecSumPiS_S__param_1,
	.param .u64 .ptr .align 1 _Z6vecSumPiS_S__param_2
)
{
	.reg .pred 	%p<2>;
	.reg .b32 	%r<8>;
	.reg .b64 	%rd<11>;

	ld.param.u64 	%rd1, [_Z6vecSumPiS_S__param_0];
	ld.param.u64 	%rd2, [_Z6vecSumPiS_S__param_1];
	ld.param.u64 	%rd3, [_Z6vecSumPiS_S__param_2];
	mov.u32 	%r2, %tid.x;
	mov.u32 	%r3, %ctaid.x;
	mov.u32 	%r4, %ntid.x;
	mad.lo.s32 	%r1, %r3, %r4, %r2;
	setp.gt.s32 	%p1, %r1, 999;
	@%p1 bra 	$L__BB0_2;
	cvta.to.global.u64 	%rd4, %rd1;
	cvta.to.global.u64 	%rd5, %rd2;
	cvta.to.global.u64 	%rd6, %rd3;
	mul.wide.s32 	%rd7, %r1, 4;
	add.s64 	%rd8, %rd4, %rd7;
	ld.global.u32 	%r5, [%rd8];
	add.s64 	%rd9, %rd5, %rd7;
	ld.global.u32 	%r6, [%rd9];
	add.s32 	%r7, %r6, %r5;
	add.s64 	%rd10, %rd6, %rd7;
	st.global.u32 	[%rd10], %r7;
$L__BB0_2:
	ret;

}


// ===== COMPILED SASS (sm_100) =====

	.target	sm_100

	.elftype	@"ET_EXEC"


//--------------------- .note.nv.tkinfo           --------------------------
	.section	.note.nv.tkinfo,"",@"SHT_NOTE"
	.sectionflags	@"SHF_NOTE_NV_TKINFO"
	.tkinfo
        /*0018*/ 	.word	0x00000002
        /*0030*/ 	.string	""
        /*0030*/ 	.string	"ptxas"
        /*0030*/ 	.string	"Cuda compilation tools, release 13.0, V13.0.88"
        /*0030*/ 	.string	"Build cuda_13.0.r13.0/compiler.36424714_0"
        /*0030*/ 	.string	"-arch sm_100 -m 64 "



//--------------------- .note.nv.cuinfo           --------------------------
	.section	.note.nv.cuinfo,"",@"SHT_NOTE"
	.sectionflags	@"SHF_NOTE_NV_CUINFO"
        /*0018*/ 	.short	0x0002
        /*001a*/ 	.short	0x0064
        /*001c*/ 	.short	0x0082
	.zero		2


//--------------------- .nv.info                  --------------------------
	.section	.nv.info,"",@"SHT_CUDA_INFO"
	.align	4


	//----- nvinfo : EIATTR_REGCOUNT
	.align		4
        /*0000*/ 	.byte	0x04, 0x2f
        /*0002*/ 	.short	(.L_1 - .L_0)
	.align		4
.L_0:
        /*0004*/ 	.word	index@(_Z6vecSumPiS_S_)
        /*0008*/ 	.word	0x0000000c


	//----- nvinfo : EIATTR_FRAME_SIZE
	.align		4
.L_1:
        /*000c*/ 	.byte	0x04, 0x11
        /*000e*/ 	.short	(.L_3 - .L_2)
	.align		4
.L_2:
        /*0010*/ 	.word	index@(_Z6vecSumPiS_S_)
        /*0014*/ 	.word	0x00000000


	//----- nvinfo : EIATTR_MIN_STACK_SIZE
	.align		4
.L_3:
        /*0018*/ 	.byte	0x04, 0x12
        /*001a*/ 	.short	(.L_5 - .L_4)
	.align		4
.L_4:
        /*001c*/ 	.word	index@(_Z6vecSumPiS_S_)
        /*0020*/ 	.word	0x00000000
.L_5:


//--------------------- .nv.compat                --------------------------
	.section	.nv.compat,"",@"SHT_CUDA_COMPAT_INFO"
	.align	4
        /*0000*/ 	.byte	0x02, 0x09, 0x00, 0x00, 0x02, 0x02, 0x01, 0x00, 0x02, 0x05, 0x05, 0x00, 0x03, 0x07, 0x01, 0x01
        /*0010*/ 	.byte	0x02, 0x03, 0x00, 0x00, 0x02, 0x06, 0x01, 0x00, 0x04, 0x0b, 0x08, 0x00, 0x09, 0x00, 0x00, 0x00
        /*0020*/ 	.byte	0x00, 0x00, 0x00, 0x00


//--------------------- .nv.info._Z6vecSumPiS_S_  --------------------------
	.section	.nv.info._Z6vecSumPiS_S_,"",@"SHT_CUDA_INFO"
	.sectionflags	@""
	.align	4


	//----- nvinfo : EIATTR_CUDA_API_VERSION
	.align		4
        /*0000*/ 	.byte	0x04, 0x37
        /*0002*/ 	.short	(.L_7 - .L_6)
.L_6:
        /*0004*/ 	.word	0x00000082


	//----- nvinfo : EIATTR_KPARAM_INFO
	.align		4
.L_7:
        /*0008*/ 	.byte	0x04, 0x17
        /*000a*/ 	.short	(.L_9 - .L_8)
.L_8:
        /*000c*/ 	.word	0x00000000
        /*0010*/ 	.short	0x0002
        /*0012*/ 	.short	0x0010
        /*0014*/ 	.byte	0x00, 0xf5, 0x21, 0x00


	//----- nvinfo : EIATTR_KPARAM_INFO
	.align		4
.L_9:
        /*0018*/ 	.byte	0x04, 0x17
        /*001a*/ 	.short	(.L_11 - .L_10)
.L_10:
        /*001c*/ 	.word	0x00000000
        /*0020*/ 	.short	0x0001
        /*0022*/ 	.short	0x0008
        /*0024*/ 	.byte	0x00, 0xf5, 0x21, 0x00


	//----- nvinfo : EIATTR_KPARAM_INFO
	.align		4
.L_11:
        /*0028*/ 	.byte	0x04, 0x17
        /*002a*/ 	.short	(.L_13 - .L_12)
.L_12:
        /*002c*/ 	.word	0x00000000
        /*0030*/ 	.short	0x0000
        /*0032*/ 	.short	0x0000
        /*0034*/ 	.byte	0x00, 0xf5, 0x21, 0x00


	//----- nvinfo : EIATTR_SPARSE_MMA_MASK
	.align		4
.L_13:
        /*0038*/ 	.byte	0x03, 0x50
        /*003a*/ 	.short	0x0000


	//----- nvinfo : EIATTR_MAXREG_COUNT
	.align		4
        /*003c*/ 	.byte	0x03, 0x1b
        /*003e*/ 	.short	0x00ff


	//----- nvinfo : EIATTR_MERCURY_ISA_VERSION
	.align		4
        /*0040*/ 	.byte	0x03, 0x5f
        /*0042*/ 	.short	0x0101


	//----- nvinfo : EIATTR_VRC_CTA_INIT_COUNT
	.align		4
        /*0044*/ 	.byte	0x02, 0x4a
	.zero		1
	.zero		1


	//----- nvinfo : EIATTR_EXIT_INSTR_OFFSETS
	.align		4
        /*0048*/ 	.byte	0x04, 0x1c
        /*004a*/ 	.short	(.L_15 - .L_14)


	//   ....[0]....
.L_14:
        /*004c*/ 	.word	0x00000060


	//   ....[1]....
        /*0050*/ 	.word	0x00000120


	//----- nvinfo : EIATTR_CBANK_PARAM_SIZE
	.align		4
.L_15:
        /*0054*/ 	.byte	0x03, 0x19
        /*0056*/ 	.short	0x0018


	//----- nvinfo : EIATTR_PARAM_CBANK
	.align		4
        /*0058*/ 	.byte	0x04, 0x0a
        /*005a*/ 	.short	(.L_17 - .L_16)
	.align		4
.L_16:
        /*005c*/ 	.word	index@(.nv.constant0._Z6vecSumPiS_S_)
        /*0060*/ 	.short	0x0380
        /*0062*/ 	.short	0x0018


	//----- nvinfo : EIATTR_SW_WAR
	.align		4
.L_17:
        /*0064*/ 	.byte	0x04, 0x36
        /*0066*/ 	.short	(.L_19 - .L_18)
.L_18:
        /*0068*/ 	.word	0x00000008
.L_19:


//--------------------- .nv.callgraph             --------------------------
	.section	.nv.callgraph,"",@"SHT_CUDA_CALLGRAPH"
	.align	4
	.sectionentsize	8
	.align		4
        /*0000*/ 	.word	0x00000000
	.align		4
        /*0004*/ 	.word	0xffffffff
	.align		4
        /*0008*/ 	.word	0x00000000
	.align		4
        /*000c*/ 	.word	0xfffffffe
	.align		4
        /*0010*/ 	.word	0x00000000
	.align		4
        /*0014*/ 	.word	0xfffffffd
	.align		4
        /*0018*/ 	.word	0x00000000
	.align		4
        /*001c*/ 	.word	0xfffffffc


//--------------------- .text._Z6vecSumPiS_S_     --------------------------
	.section	.text._Z6vecSumPiS_S_,"ax",@progbits
	.align	128
        .global         _Z6vecSumPiS_S_
        .type           _Z6vecSumPiS_S_,@function
        .size           _Z6vecSumPiS_S_,(.L_x_1 - _Z6vecSumPiS_S_)
        .other          _Z6vecSumPiS_S_,@"STO_CUDA_ENTRY STV_DEFAULT"
_Z6vecSumPiS_S_:
.text._Z6vecSumPiS_S_:
[----:B------:R-:W-:Y:S01]  /*0000*/  LDC R1, c[0x0][0x37c] ;  /* 0x0000df00ff017b82 */ /* 0x000fe20000000800 */
[----:B------:R-:W0:Y:S07]  /*0010*/  S2R R9, SR_TID.X ;  /* 0x0000000000097919 */ /* 0x000e2e0000002100 */
[----:B------:R-:W0:Y:S08]  /*0020*/  S2UR UR4, SR_CTAID.X ;  /* 0x00000000000479c3 */ /* 0x000e300000002500 */
[----:B------:R-:W0:Y:S02]  /*0030*/  LDC R0, c[0x0][0x360] ;  /* 0x0000d800ff007b82 */ /* 0x000e240000000800 */
[----:B0-----:R-:W-:-:S05]  /*0040*/  IMAD R9, R0, UR4, R9 ;  /* 0x0000000400097c24 */ /* 0x001fca000f8e0209 */
[----:B------:R-:W-:-:S13]  /*0050*/  ISETP.GT.AND P0, PT, R9, 0x3e7, PT ;  /* 0x000003e70900780c */ /* 0x000fda0003f04270 */
[----:B------:R-:W-:Y:S05]  /*0060*/  @P0 EXIT ;  /* 0x000000000000094d */ /* 0x000fea0003800000 */
[----:B------:R-:W0:Y:S01]  /*0070*/  LDC.64 R2, c[0x0][0x380] ;  /* 0x0000e000ff027b82 */ /* 0x000e220000000a00 */
[----:B------:R-:W1:Y:S07]  /*0080*/  LDCU.64 UR4, c[0x0][0x358] ;  /* 0x00006b00ff0477ac */ /* 0x000e6e0008000a00 */
[----:B------:R-:W2:Y:S08]  /*0090*/  LDC.64 R4, c[0x0][0x388] ;  /* 0x0000e200ff047b82 */ /* 0x000eb00000000a00 */
[----:B------:R-:W3:Y:S01]  /*00a0*/  LDC.64 R6, c[0x0][0x390] ;  /* 0x0000e400ff067b82 */ /* 0x000ee20000000a00 */
[----:B0-----:R-:W-:-:S06]  /*00b0*/  IMAD.WIDE R2, R9, 0x4, R2 ;  /* 0x0000000409027825 */ /* 0x001fcc00078e0202 */
[----:B-1----:R-:W4:Y:S01]  /*00c0*/  LDG.E R2, desc[UR4][R2.64] ;  /* 0x0000000402027981 */ /* 0x002f22000c1e1900 */
[----:B--2---:R-:W-:-:S06]  /*00d0*/  IMAD.WIDE R4, R9, 0x4, R4 ;  /* 0x0000000409047825 */ /* 0x004fcc00078e0204 */
[----:B------:R-:W4:Y:S01]  /*00e0*/  LDG.E R5, desc[UR4][R4.64] ;  /* 0x0000000404057981 */ /* 0x000f22000c1e1900 */
[----:B---3--:R-:W-:Y:S01]  /*00f0*/  IMAD.WIDE R6, R9, 0x4, R6 ;  /* 0x0000000409067825 */ /* 0x008fe200078e0206 */
[----:B----4-:R-:W-:-:S05]  /*0100*/  IADD3 R9, PT, PT, R2, R5, RZ ;  /* 0x0000000502097210 */ /* 0x010fca0007ffe0ff */
[----:B------:R-:W-:Y:S01]  /*0110*/  STG.E desc[UR4][R6.64], R9 ;  /* 0x0000000906007986 */ /* 0x000fe2000c101904 */
[----:B------:R-:W-:Y:S05]  /*0120*/  EXIT ;  /* 0x000000000000794d */ /* 0x000fea0003800000 */
.L_x_0:
[----:B------:R-:W-:-:S00]  /*0130*/  BRA `(.L_x_0) ;  /* 0xfffffffc00fc7947 */ /* 0x000fc0000383ffff */
[----:B------:R-:W-:-:S00]  /*0140*/  NOP ;  /* 0x0000000000007918 */ /* 0x000fc00000000000 */
        /* <DEDUP_REMOVED lines=11> */
.L_x_1:


//--------------------- .nv.shared.reserved.0     --------------------------
	.section	.nv.shared.reserved.0,"aw",@nobits
	.weak		__nv_reservedSMEM_offset_0_alias
	.size		__nv_reservedSMEM_offset_0_alias, 0, 64
	.other		__nv_reservedSMEM_offset_0_alias,@"STO_CUDA_RESERVED_SHARED STV_DEFAULT"
__nv_reservedSMEM_offset_0_alias:
	.zero		0
	.zero		64


//--------------------- .nv.constant0._Z6vecSumPiS_S_ --------------------------
	.section	.nv.constant0._Z6vecSumPiS_S_,"a",@progbits
	.sectionflags	@""
	.align	4
.nv.constant0._Z6vecSumPiS_S_:
	.zero		920


//--------------------- SYMBOLS --------------------------

	.type		.nv.reservedSmem.offset0,@object
	.size		.nv.reservedSmem.offset0,0x4
